//
// Generated by NVIDIA NVVM Compiler
//
// Compiler Build ID: CL-36424714
// Cuda compilation tools, release 13.0, V13.0.88
// Based on NVVM 20.0.0
//

.version 9.0
.target sm_100
.address_size 64

	// .globl	_Z10kernelScalPddi

.visible .entry _Z10kernelScalPddi(
	.param .u64 .ptr .align 1 _Z10kernelScalPddi_param_0,
	.param .f64 _Z10kernelScalPddi_param_1,
	.param .u32 _Z10kernelScalPddi_param_2
)
{
	.reg .pred 	%p<2>;
	.reg .b32 	%r<6>;
	.reg .b64 	%rd<5>;
	.reg .b64 	%fd<4>;

	ld.param.u64 	%rd1, [_Z10kernelScalPddi_param_0];
	ld.param.f64 	%fd1, [_Z10kernelScalPddi_param_1];
	ld.param.u32 	%r2, [_Z10kernelScalPddi_param_2];
	mov.u32 	%r3, %ntid.x;
	mov.u32 	%r4, %ctaid.x;
	mov.u32 	%r5, %tid.x;
	mad.lo.s32 	%r1, %r3, %r4, %r5;
	setp.ge.s32 	%p1, %r1, %r2;
	@%p1 bra 	$L__BB0_2;
	cvta.to.global.u64 	%rd2, %rd1;
	mul.wide.s32 	%rd3, %r1, 8;
	add.s64 	%rd4, %rd2, %rd3;
	ld.global.f64 	%fd2, [%rd4];
	mul.f64 	%fd3, %fd1, %fd2;
	st.global.f64 	[%rd4], %fd3;
$L__BB0_2:
	ret;

}


// ===== COMPILED SASS (sm_100) =====

	.target	sm_100

	.elftype	@"ET_EXEC"


//--------------------- .note.nv.tkinfo           --------------------------
	.section	.note.nv.tkinfo,"",@"SHT_NOTE"
	.sectionflags	@"SHF_NOTE_NV_TKINFO"
	.tkinfo
        /*0018*/ 	.word	0x00000002
        /*0030*/ 	.string	""
        /*0030*/ 	.string	"ptxas"
        /*0030*/ 	.string	"Cuda compilation tools, release 13.0, V13.0.88"
        /*0030*/ 	.string	"Build cuda_13.0.r13.0/compiler.36424714_0"
        /*0030*/ 	.string	"-arch sm_100 -m 64 "



//--------------------- .note.nv.cuinfo           --------------------------
	.section	.note.nv.cuinfo,"",@"SHT_NOTE"
	.sectionflags	@"SHF_NOTE_NV_CUINFO"
        /*0018*/ 	.short	0x0002
        /*001a*/ 	.short	0x0064
        /*001c*/ 	.short	0x0082
	.zero		2


//--------------------- .nv.info                  --------------------------
	.section	.nv.info,"",@"SHT_CUDA_INFO"
	.align	4


	//----- nvinfo : EIATTR_REGCOUNT
	.align		4
        /*0000*/ 	.byte	0x04, 0x2f
        /*0002*/ 	.short	(.L_1 - .L_0)
	.align		4
.L_0:
        /*0004*/ 	.word	index@(_Z10kernelScalPddi)
        /*0008*/ 	.word	0x0000000a


	//----- nvinfo : EIATTR_FRAME_SIZE
	.align		4
.L_1:
        /*000c*/ 	.byte	0x04, 0x11
        /*000e*/ 	.short	(.L_3 - .L_2)
	.align		4
.L_2:
        /*0010*/ 	.word	index@(_Z10kernelScalPddi)
        /*0014*/ 	.word	0x00000000


	//----- nvinfo : EIATTR_MIN_STACK_SIZE
	.align		4
.L_3:
        /*0018*/ 	.byte	0x04, 0x12
        /*001a*/ 	.short	(.L_5 - .L_4)
	.align		4
.L_4:
        /*001c*/ 	.word	index@(_Z10kernelScalPddi)
        /*0020*/ 	.word	0x00000000
.L_5:


//--------------------- .nv.compat                --------------------------
	.section	.nv.compat,"",@"SHT_CUDA_COMPAT_INFO"
	.align	4
        /*0000*/ 	.byte	0x02, 0x09, 0x00, 0x00, 0x02, 0x02, 0x01, 0x00, 0x02, 0x05, 0x05, 0x00, 0x03, 0x07, 0x01, 0x01
        /*0010*/ 	.byte	0x02, 0x03, 0x00, 0x00, 0x02, 0x06, 0x01, 0x00, 0x04, 0x0b, 0x08, 0x00, 0x01, 0x00, 0x00, 0x00
        /*0020*/ 	.byte	0x00, 0x00, 0x00, 0x00


//--------------------- .nv.info._Z10kernelScalPddi --------------------------
	.section	.nv.info._Z10kernelScalPddi,"",@"SHT_CUDA_INFO"
	.sectionflags	@""
	.align	4


	//----- nvinfo : EIATTR_CUDA_API_VERSION
	.align		4
        /*0000*/ 	.byte	0x04, 0x37
        /*0002*/ 	.short	(.L_7 - .L_6)
.L_6:
        /*0004*/ 	.word	0x00000082


	//----- nvinfo : EIATTR_KPARAM_INFO
	.align		4
.L_7:
        /*0008*/ 	.byte	0x04, 0x17
        /*000a*/ 	.short	(.L_9 - .L_8)
.L_8:
        /*000c*/ 	.word	0x00000000
        /*0010*/ 	.short	0x0002
        /*0012*/ 	.short	0x0010
        /*0014*/ 	.byte	0x00, 0xf0, 0x11, 0x00


	//----- nvinfo : EIATTR_KPARAM_INFO
	.align		4
.L_9:
        /*0018*/ 	.byte	0x04, 0x17
        /*001a*/ 	.short	(.L_11 - .L_10)
.L_10:
        /*001c*/ 	.word	0x00000000
        /*0020*/ 	.short	0x0001
        /*0022*/ 	.short	0x0008
        /*0024*/ 	.byte	0x00, 0xf0, 0x21, 0x00


	//----- nvinfo : EIATTR_KPARAM_INFO
	.align		4
.L_11:
        /*0028*/ 	.byte	0x04, 0x17
        /*002a*/ 	.short	(.L_13 - .L_12)
.L_12:
        /*002c*/ 	.word	0x00000000
        /*0030*/ 	.short	0x0000
        /*0032*/ 	.short	0x0000
        /*0034*/ 	.byte	0x00, 0xf5, 0x21, 0x00


	//----- nvinfo : EIATTR_SPARSE_MMA_MASK
	.align		4
.L_13:
        /*0038*/ 	.byte	0x03, 0x50
        /*003a*/ 	.short	0x0000


	//----- nvinfo : EIATTR_MAXREG_COUNT
	.align		4
        /*003c*/ 	.byte	0x03, 0x1b
        /*003e*/ 	.short	0x00ff


	//----- nvinfo : EIATTR_MERCURY_ISA_VERSION
	.align		4
        /*0040*/ 	.byte	0x03, 0x5f
        /*0042*/ 	.short	0x0101


	//----- nvinfo : EIATTR_VRC_CTA_INIT_COUNT
	.align		4
        /*0044*/ 	.byte	0x02, 0x4a
	.zero		1
	.zero		1


	//----- nvinfo : EIATTR_EXIT_INSTR_OFFSETS
	.align		4
        /*0048*/ 	.byte	0x04, 0x1c
        /*004a*/ 	.short	(.L_15 - .L_14)


	//   ....[0]....
.L_14:
        /*004c*/ 	.word	0x00000070


	//   ....[1]....
        /*0050*/ 	.word	0x000000f0


	//----- nvinfo : EIATTR_CBANK_PARAM_SIZE
	.align		4
.L_15:
        /*0054*/ 	.byte	0x03, 0x19
        /*0056*/ 	.short	0x0014


	//----- nvinfo : EIATTR_PARAM_CBANK
	.align		4
        /*0058*/ 	.byte	0x04, 0x0a
        /*005a*/ 	.short	(.L_17 - .L_16)
	.align		4
.L_16:
        /*005c*/ 	.word	index@(.nv.constant0._Z10kernelScalPddi)
        /*0060*/ 	.short	0x0380
        /*0062*/ 	.short	0x0014


	//----- nvinfo : EIATTR_SW_WAR
	.align		4
.L_17:
        /*0064*/ 	.byte	0x04, 0x36
        /*0066*/ 	.short	(.L_19 - .L_18)
.L_18:
        /*0068*/ 	.word	0x00000008
.L_19:


//--------------------- .nv.callgraph             --------------------------
	.section	.nv.callgraph,"",@"SHT_CUDA_CALLGRAPH"
	.align	4
	.sectionentsize	8
	.align		4
        /*0000*/ 	.word	0x00000000
	.align		4
        /*0004*/ 	.word	0xffffffff
	.align		4
        /*0008*/ 	.word	0x00000000
	.align		4
        /*000c*/ 	.word	0xfffffffe
	.align		4
        /*0010*/ 	.word	0x00000000
	.align		4
        /*0014*/ 	.word	0xfffffffd
	.align		4
        /*0018*/ 	.word	0x00000000
	.align		4
        /*001c*/ 	.word	0xfffffffc


//--------------------- .text._Z10kernelScalPddi  --------------------------
	.section	.text._Z10kernelScalPddi,"ax",@progbits
	.align	128
        .global         _Z10kernelScalPddi
        .type           _Z10kernelScalPddi,@function
        .size           _Z10kernelScalPddi,(.L_x_1 - _Z10kernelScalPddi)
        .other          _Z10kernelScalPddi,@"STO_CUDA_ENTRY STV_DEFAULT"
_Z10kernelScalPddi:
.text._Z10kernelScalPddi:
[----:B------:R-:W-:Y:S01]  /*0000*/  LDC R1, c[0x0][0x37c] ;  /* 0x0000df00ff017b82 */ /* 0x000fe20000000800 */
[----:B------:R-:W0:Y:S01]  /*0010*/  S2R R5, SR_CTAID.X ;  /* 0x0000000000057919 */ /* 0x000e220000002500 */
[----:B------:R-:W0:Y:S01]  /*0020*/  LDCU UR4, c[0x0][0x360] ;  /* 0x00006c00ff0477ac */ /* 0x000e220008000800 */
[----:B------:R-:W0:Y:S01]  /*0030*/  S2R R0, SR_TID.X ;  /* 0x0000000000007919 */ /* 0x000e220000002100 */
[----:B------:R-:W1:Y:S01]  /*0040*/  LDCU UR5, c[0x0][0x390] ;  /* 0x00007200ff0577ac */ /* 0x000e620008000800 */
[----:B0-----:R-:W-:-:S05]  /*0050*/  IMAD R5, R5, UR4, R0 ;  /* 0x0000000405057c24 */ /* 0x001fca000f8e0200 */
[----:B-1----:R-:W-:-:S13]  /*0060*/  ISETP.GE.AND P0, PT, R5, UR5, PT ;  /* 0x0000000505007c0c */ /* 0x002fda000bf06270 */
[----:B------:R-:W-:Y:S05]  /*0070*/  @P0 EXIT ;  /* 0x000000000000094d */ /* 0x000fea0003800000 */
[----:B------:R-:W0:Y:S01]  /*0080*/  LDC.64 R2, c[0x0][0x380] ;  /* 0x0000e000ff027b82 */ /* 0x000e220000000a00 */
[----:B------:R-:W1:Y:S07]  /*0090*/  LDCU.64 UR4, c[0x0][0x358] ;  /* 0x00006b00ff0477ac */ /* 0x000e6e0008000a00 */
[----:B------:R-:W2:Y:S01]  /*00a0*/  LDC.64 R6, c[0x0][0x388] ;  /* 0x0000e200ff067b82 */ /* 0x000ea20000000a00 */
[----:B0-----:R-:W-:-:S05]  /*00b0*/  IMAD.WIDE R2, R5, 0x8, R2 ;  /* 0x0000000805027825 */ /* 0x001fca00078e0202 */
[----:B-1----:R-:W2:Y:S02]  /*00c0*/  LDG.E.64 R4, desc[UR4][R2.64] ;  /* 0x0000000402047981 */ /* 0x002ea4000c1e1b00 */
[----:B--2---:R-:W-:-:S07]  /*00d0*/  DMUL R4, R4, R6 ;  /* 0x0000000604047228 */ /* 0x004fce0000000000 */
[----:B------:R-:W-:Y:S01]  /*00e0*/  STG.E.64 desc[UR4][R2.64], R4 ;  /* 0x0000000402007986 */ /* 0x000fe2000c101b04 */
[----:B------:R-:W-:Y:S05]  /*00f0*/  EXIT ;  /* 0x000000000000794d */ /* 0x000fea0003800000 */
.L_x_0:
[----:B------:R-:W-:-:S00]  /*0100*/  BRA `(.L_x_0) ;  /* 0xfffffffc00fc7947 */ /* 0x000fc0000383ffff */
[----:B------:R-:W-:-:S00]  /*0110*/  NOP ;  /* 0x0000000000007918 */ /* 0x000fc00000000000 */
        /* <DEDUP_REMOVED lines=14> */
.L_x_1:


//--------------------- .nv.shared.reserved.0     --------------------------
	.section	.nv.shared.reserved.0,"aw",@nobits
	.weak		__nv_reservedSMEM_offset_0_alias
	.size		__nv_reservedSMEM_offset_0_alias, 0, 64
	.other		__nv_reservedSMEM_offset_0_alias,@"STO_CUDA_RESERVED_SHARED STV_DEFAULT"
__nv_reservedSMEM_offset_0_alias:
	.zero		0
	.zero		64


//--------------------- .nv.constant0._Z10kernelScalPddi --------------------------
	.section	.nv.constant0._Z10kernelScalPddi,"a",@progbits
	.sectionflags	@""
	.align	4
.nv.constant0._Z10kernelScalPddi:
	.zero		916


//--------------------- SYMBOLS --------------------------

	.type		.nv.reservedSmem.offset0,@object
	.size		.nv.reservedSmem.offset0,0x4
